//
// Generated by NVIDIA NVVM Compiler
//
// Compiler Build ID: CL-36424714
// Cuda compilation tools, release 13.0, V13.0.88
// Based on NVVM 20.0.0
//

.version 9.0
.target sm_100
.address_size 64

.extern .func __assertfail
(
	.param .b64 __assertfail_param_0,
	.param .b64 __assertfail_param_1,
	.param .b32 __assertfail_param_2,
	.param .b64 __assertfail_param_3,
	.param .b64 __assertfail_param_4
)
;
.global .align 1 .b8 __unnamed_1[67] = {118, 111, 105, 100, 32, 102, 111, 111, 40, 102, 108, 111, 97, 116, 32, 42, 44, 32, 102, 108, 111, 97, 116, 32, 40, 42, 42, 41, 40, 102, 108, 111, 97, 116, 32, 42, 44, 32, 117, 110, 115, 105, 103, 110, 101, 100, 32, 105, 110, 116, 41, 44, 32, 117, 110, 115, 105, 103, 110, 101, 100, 32, 105, 110, 116, 41};
.global .align 1 .b8 $str[41] = {42, 102, 32, 61, 61, 32, 100, 105, 118, 105, 100, 101, 66, 121, 84, 119, 111, 32, 124, 124, 32, 42, 102, 32, 61, 61, 32, 109, 117, 108, 116, 105, 112, 108, 121, 66, 121, 84, 119, 111};
.global .align 1 .b8 $str$1[27] = {47, 116, 109, 112, 47, 115, 97, 115, 115, 95, 99, 117, 95, 57, 110, 57, 108, 52, 106, 57, 57, 47, 107, 46, 99, 117};

.func  (.param .b32 func_retval0) _Z13multiplyByTwoPfj(
	.param .b64 _Z13multiplyByTwoPfj_param_0,
	.param .b32 _Z13multiplyByTwoPfj_param_1
)
{
	.reg .b32 	%r<2>;
	.reg .b32 	%f<3>;
	.reg .b64 	%rd<4>;

	ld.param.u64 	%rd1, [_Z13multiplyByTwoPfj_param_0];
	ld.param.u32 	%r1, [_Z13multiplyByTwoPfj_param_1];
	mul.wide.u32 	%rd2, %r1, 4;
	add.s64 	%rd3, %rd1, %rd2;
	ld.f32 	%f1, [%rd3];
	add.f32 	%f2, %f1, %f1;
	st.param.f32 	[func_retval0], %f2;
	ret;

}
.func  (.param .b32 func_retval0) _Z11divideByTwoPfj(
	.param .b64 _Z11divideByTwoPfj_param_0,
	.param .b32 _Z11divideByTwoPfj_param_1
)
{
	.reg .b32 	%r<2>;
	.reg .b32 	%f<3>;
	.reg .b64 	%rd<4>;

	ld.param.u64 	%rd1, [_Z11divideByTwoPfj_param_0];
	ld.param.u32 	%r1, [_Z11divideByTwoPfj_param_1];
	mul.wide.u32 	%rd2, %r1, 4;
	add.s64 	%rd3, %rd1, %rd2;
	ld.f32 	%f1, [%rd3];
	mul.f32 	%f2, %f1, 0f3F000000;
	st.param.f32 	[func_retval0], %f2;
	ret;

}
	// .globl	_Z3fooPfPPFfS_jEj
.visible .entry _Z3fooPfPPFfS_jEj(
	.param .u64 .ptr .align 1 _Z3fooPfPPFfS_jEj_param_0,
	.param .u64 .ptr .align 1 _Z3fooPfPPFfS_jEj_param_1,
	.param .u32 _Z3fooPfPPFfS_jEj_param_2
)
{
	.reg .pred 	%p<5>;
	.reg .b32 	%r<6>;
	.reg .b32 	%f<3>;
	.reg .b64 	%rd<17>;

	ld.param.u64 	%rd2, [_Z3fooPfPPFfS_jEj_param_0];
	ld.param.u64 	%rd3, [_Z3fooPfPPFfS_jEj_param_1];
	ld.param.u32 	%r2, [_Z3fooPfPPFfS_jEj_param_2];
	cvta.to.global.u64 	%rd1, %rd3;
	ld.global.u64 	%rd4, [%rd1];
	mov.u64 	%rd5, _Z11divideByTwoPfj;
	setp.eq.s64 	%p1, %rd4, %rd5;
	mov.u64 	%rd6, _Z13multiplyByTwoPfj;
	setp.eq.s64 	%p2, %rd4, %rd6;
	or.pred  	%p3, %p1, %p2;
	@%p3 bra 	$L__BB2_2;
	mov.u64 	%rd7, $str;
	cvta.global.u64 	%rd8, %rd7;
	mov.u64 	%rd9, $str$1;
	cvta.global.u64 	%rd10, %rd9;
	mov.u64 	%rd11, __unnamed_1;
	cvta.global.u64 	%rd12, %rd11;
	{ // callseq 0, 0
	.param .b64 param0;
	st.param.b64 	[param0], %rd8;
	.param .b64 param1;
	st.param.b64 	[param1], %rd10;
	.param .b32 param2;
	st.param.b32 	[param2], 26;
	.param .b64 param3;
	st.param.b64 	[param3], %rd12;
	.param .b64 param4;
	st.param.b64 	[param4], 1;
	call.uni 
	__assertfail, 
	(
	param0, 
	param1, 
	param2, 
	param3, 
	param4
	);
	} // callseq 0
$L__BB2_2:
	mov.u32 	%r3, %ctaid.x;
	mov.u32 	%r4, %ntid.x;
	mov.u32 	%r5, %tid.x;
	mad.lo.s32 	%r1, %r3, %r4, %r5;
	setp.ge.u32 	%p4, %r1, %r2;
	@%p4 bra 	$L__BB2_4;
	ld.global.u64 	%rd13, [%rd1];
	{ // callseq 1, 0
	.param .b64 param0;
	st.param.b64 	[param0], %rd2;
	.param .b32 param1;
	st.param.b32 	[param1], %r1;
	.param .b32 retval0;
	prototype_1 : .callprototype (.param .b32 _) _ (.param .b64 _, .param .b32 _);
	call (retval0), 
	%rd13, 
	(
	param0, 
	param1
	)
	, prototype_1;
	ld.param.f32 	%f1, [retval0];
	} // callseq 1
	cvta.to.global.u64 	%rd14, %rd2;
	mul.wide.u32 	%rd15, %r1, 4;
	add.s64 	%rd16, %rd14, %rd15;
	st.global.f32 	[%rd16], %f1;
$L__BB2_4:
	ret;

}


// ===== COMPILED SASS (sm_100) =====

	.target	sm_100

	.elftype	@"ET_EXEC"


//--------------------- .note.nv.tkinfo           --------------------------
	.section	.note.nv.tkinfo,"",@"SHT_NOTE"
	.sectionflags	@"SHF_NOTE_NV_TKINFO"
	.tkinfo
        /*0018*/ 	.word	0x00000002
        /*0030*/ 	.string	""
        /*0030*/ 	.string	"ptxas"
        /*0030*/ 	.string	"Cuda compilation tools, release 13.0, V13.0.88"
        /*0030*/ 	.string	"Build cuda_13.0.r13.0/compiler.36424714_0"
        /*0030*/ 	.string	"-arch sm_100 -m 64 "



//--------------------- .note.nv.cuinfo           --------------------------
	.section	.note.nv.cuinfo,"",@"SHT_NOTE"
	.sectionflags	@"SHF_NOTE_NV_CUINFO"
        /*0018*/ 	.short	0x0002
        /*001a*/ 	.short	0x0064
        /*001c*/ 	.short	0x0082
	.zero		2


//--------------------- .nv.info                  --------------------------
	.section	.nv.info,"",@"SHT_CUDA_INFO"
	.align	4


	//----- nvinfo : EIATTR_REGCOUNT
	.align		4
        /*0000*/ 	.byte	0x04, 0x2f
        /*0002*/ 	.short	(.L_4 - .L_3)
	.align		4
.L_3:
        /*0004*/ 	.word	index@(_Z3fooPfPPFfS_jEj)
        /*0008*/ 	.word	0x00000018


	//----- nvinfo : EIATTR_FRAME_SIZE
	.align		4
.L_4:
        /*000c*/ 	.byte	0x04, 0x11
        /*000e*/ 	.short	(.L_6 - .L_5)
	.align		4
.L_5:
        /*0010*/ 	.word	index@($_Z3fooPfPPFfS_jEj$_Z13multiplyByTwoPfj)
        /*0014*/ 	.word	0x00000008


	//----- nvinfo : EIATTR_FRAME_SIZE
	.align		4
.L_6:
        /*0018*/ 	.byte	0x04, 0x11
        /*001a*/ 	.short	(.L_8 - .L_7)
	.align		4
.L_7:
        /*001c*/ 	.word	index@($_Z3fooPfPPFfS_jEj$_Z11divideByTwoPfj)
        /*0020*/ 	.word	0x00000008


	//----- nvinfo : EIATTR_FRAME_SIZE
	.align		4
.L_8:
        /*0024*/ 	.byte	0x04, 0x11
        /*0026*/ 	.short	(.L_10 - .L_9)
	.align		4
.L_9:
        /*0028*/ 	.word	index@(_Z3fooPfPPFfS_jEj)
        /*002c*/ 	.word	0x00000008


	//----- nvinfo : EIATTR_MIN_STACK_SIZE
	.align		4
.L_10:
        /*0030*/ 	.byte	0x04, 0x12
        /*0032*/ 	.short	(.L_12 - .L_11)
	.align		4
.L_11:
        /*0034*/ 	.word	index@(_Z3fooPfPPFfS_jEj)
        /*0038*/ 	.word	0x00000008
.L_12:


//--------------------- .nv.compat                --------------------------
	.section	.nv.compat,"",@"SHT_CUDA_COMPAT_INFO"
	.align	4
        /*0000*/ 	.byte	0x02, 0x09, 0x00, 0x00, 0x02, 0x02, 0x01, 0x00, 0x02, 0x05, 0x05, 0x00, 0x03, 0x07, 0x01, 0x01
        /*0010*/ 	.byte	0x02, 0x03, 0x00, 0x00, 0x02, 0x06, 0x01, 0x00, 0x04, 0x0b, 0x08, 0x00, 0x09, 0x00, 0x00, 0x00
        /*0020*/ 	.byte	0x00, 0x00, 0x00, 0x00


//--------------------- .nv.info._Z3fooPfPPFfS_jEj --------------------------
	.section	.nv.info._Z3fooPfPPFfS_jEj,"",@"SHT_CUDA_INFO"
	.sectionflags	@""
	.align	4


	//----- nvinfo : EIATTR_CUDA_API_VERSION
	.align		4
        /*0000*/ 	.byte	0x04, 0x37
        /*0002*/ 	.short	(.L_14 - .L_13)
.L_13:
        /*0004*/ 	.word	0x00000082


	//----- nvinfo : EIATTR_KPARAM_INFO
	.align		4
.L_14:
        /*0008*/ 	.byte	0x04, 0x17
        /*000a*/ 	.short	(.L_16 - .L_15)
.L_15:
        /*000c*/ 	.word	0x00000000
        /*0010*/ 	.short	0x0002
        /*0012*/ 	.short	0x0010
        /*0014*/ 	.byte	0x00, 0xf0, 0x11, 0x00


	//----- nvinfo : EIATTR_KPARAM_INFO
	.align		4
.L_16:
        /*0018*/ 	.byte	0x04, 0x17
        /*001a*/ 	.short	(.L_18 - .L_17)
.L_17:
        /*001c*/ 	.word	0x00000000
        /*0020*/ 	.short	0x0001
        /*0022*/ 	.short	0x0008
        /*0024*/ 	.byte	0x00, 0xf5, 0x21, 0x00


	//----- nvinfo : EIATTR_KPARAM_INFO
	.align		4
.L_18:
        /*0028*/ 	.byte	0x04, 0x17
        /*002a*/ 	.short	(.L_20 - .L_19)
.L_19:
        /*002c*/ 	.word	0x00000000
        /*0030*/ 	.short	0x0000
        /*0032*/ 	.short	0x0000
        /*0034*/ 	.byte	0x00, 0xf5, 0x21, 0x00


	//----- nvinfo : EIATTR_SPARSE_MMA_MASK
	.align		4
.L_20:
        /*0038*/ 	.byte	0x03, 0x50
        /*003a*/ 	.short	0x0000


	//----- nvinfo : EIATTR_MAXREG_COUNT
	.align		4
        /*003c*/ 	.byte	0x03, 0x1b
        /*003e*/ 	.short	0x00ff


	//----- nvinfo : EIATTR_EXTERNS
	.align		4
        /*0040*/ 	.byte	0x04, 0x0f
        /*0042*/ 	.short	(.L_22 - .L_21)


	//   ....[0]....
	.align		4
.L_21:
        /*0044*/ 	.word	index@(__assertfail)


	//----- nvinfo : EIATTR_MERCURY_ISA_VERSION
	.align		4
.L_22:
        /*0048*/ 	.byte	0x03, 0x5f
        /*004a*/ 	.short	0x0101


	//----- nvinfo : EIATTR_VRC_CTA_INIT_COUNT
	.align		4
        /*004c*/ 	.byte	0x02, 0x4a
	.zero		1
	.zero		1


	//----- nvinfo : EIATTR_SYSCALL_OFFSETS
	.align		4
        /*0050*/ 	.byte	0x04, 0x46
        /*0052*/ 	.short	(.L_24 - .L_23)


	//   ....[0]....
.L_23:
        /*0054*/ 	.word	0x000001a0


	//----- nvinfo : EIATTR_EXIT_INSTR_OFFSETS
	.align		4
.L_24:
        /*0058*/ 	.byte	0x04, 0x1c
        /*005a*/ 	.short	(.L_26 - .L_25)


	//   ....[0]....
.L_25:
        /*005c*/ 	.word	0x00000210


	//   ....[1]....
        /*0060*/ 	.word	0x000002e0


	//----- nvinfo : EIATTR_CRS_STACK_SIZE
	.align		4
.L_26:
        /*0064*/ 	.byte	0x04, 0x1e
        /*0066*/ 	.short	(.L_28 - .L_27)
.L_27:
        /*0068*/ 	.word	0x00000000


	//----- nvinfo : EIATTR_CBANK_PARAM_SIZE
	.align		4
.L_28:
        /*006c*/ 	.byte	0x03, 0x19
        /*006e*/ 	.short	0x0014


	//----- nvinfo : EIATTR_PARAM_CBANK
	.align		4
        /*0070*/ 	.byte	0x04, 0x0a
        /*0072*/ 	.short	(.L_30 - .L_29)
	.align		4
.L_29:
        /*0074*/ 	.word	index@(.nv.constant0._Z3fooPfPPFfS_jEj)
        /*0078*/ 	.short	0x0380
        /*007a*/ 	.short	0x0014


	//----- nvinfo : EIATTR_SW_WAR
	.align		4
.L_30:
        /*007c*/ 	.byte	0x04, 0x36
        /*007e*/ 	.short	(.L_32 - .L_31)
.L_31:
        /*0080*/ 	.word	0x00000008
.L_32:


//--------------------- .nv.callgraph             --------------------------
	.section	.nv.callgraph,"",@"SHT_CUDA_CALLGRAPH"
	.align	4
	.sectionentsize	8
	.align		4
        /*0000*/ 	.word	0x00000000
	.align		4
        /*0004*/ 	.word	0xffffffff
	.align		4
        /*0008*/ 	.word	index@(_Z3fooPfPPFfS_jEj)
	.align		4
        /*000c*/ 	.word	index@(__assertfail)
	.align		4
        /*0010*/ 	.word	0x00000000
	.align		4
        /*0014*/ 	.word	0xfffffffe
	.align		4
        /*0018*/ 	.word	0x00000000
	.align		4
        /*001c*/ 	.word	0xfffffffd
	.align		4
        /*0020*/ 	.word	0x00000000
	.align		4
        /*0024*/ 	.word	0xfffffffc


//--------------------- .nv.constant4             --------------------------
	.section	.nv.constant4,"a",@progbits
	.align	8
	.align		8
.nv.constant4:
        /*0000*/ 	.dword	__assertfail
	.align		8
        /*0008*/ 	.dword	__unnamed_1
	.align		8
        /*0010*/ 	.dword	$str
	.align		8
        /*0018*/ 	.dword	$str$1


//--------------------- .text._Z3fooPfPPFfS_jEj   --------------------------
	.section	.text._Z3fooPfPPFfS_jEj,"ax",@progbits
	.align	128
        .global         _Z3fooPfPPFfS_jEj
        .type           _Z3fooPfPPFfS_jEj,@function
        .size           _Z3fooPfPPFfS_jEj,(.L_x_3 - _Z3fooPfPPFfS_jEj)
        .other          _Z3fooPfPPFfS_jEj,@"STO_CUDA_ENTRY STV_DEFAULT"
_Z3fooPfPPFfS_jEj:
.text._Z3fooPfPPFfS_jEj:
[----:B------:R-:W0:Y:S08]  /*0000*/  LDC R1, c[0x0][0x37c] ;  /* 0x0000df00ff017b82 */ /* 0x000e300000000800 */
[----:B------:R-:W1:Y:S01]  /*0010*/  LDC.64 R2, c[0x0][0x388] ;  /* 0x0000e200ff027b82 */ /* 0x000e620000000a00 */
[----:B------:R-:W1:Y:S02]  /*0020*/  LDCU.64 UR36, c[0x0][0x358] ;  /* 0x00006b00ff2477ac */ /* 0x000e640008000a00 */
[----:B-1----:R-:W2:Y:S01]  /*0030*/  LDG.E.64 R2, desc[UR36][R2.64] ;  /* 0x0000002402027981 */ /* 0x002ea2000c1e1b00 */
[----:B------:R-:W-:-:S02]  /*0040*/  UMOV UR4, 0x3a0 ;  /* 0x000003a000047882 */ /* 0x000fc40000000000 */
[C---:B--2---:R-:W-:Y:S01]  /*0050*/  ISETP.NE.U32.AND P1, PT, R2.reuse, UR4, PT ;  /* 0x0000000402007c0c */ /* 0x044fe2000bf25070 */
[----:B------:R-:W-:Y:S02]  /*0060*/  UMOV UR4, 0x2f0 ;  /* 0x000002f000047882 */ /* 0x000fe40000000000 */
[----:B------:R-:W-:Y:S02]  /*0070*/  ISETP.EQ.U32.AND P0, PT, R2, UR4, PT ;  /* 0x0000000402007c0c */ /* 0x000fe4000bf02070 */
[----:B------:R-:W-:-:S04]  /*0080*/  ISETP.NE.AND.EX P1, PT, R3, RZ, PT, P1 ;  /* 0x000000ff0300720c */ /* 0x000fc80003f25310 */
[----:B------:R-:W-:-:S13]  /*0090*/  ISETP.EQ.OR.EX P0, PT, R3, RZ, !P1, P0 ;  /* 0x000000ff0300720c */ /* 0x000fda0004f02700 */
[----:B0-----:R-:W-:Y:S05]  /*00a0*/  @P0 BRA `(.L_x_0) ;  /* 0x0000000000400947 */ /* 0x001fea0003800000 */
[----:B------:R-:W-:Y:S01]  /*00b0*/  MOV R0, 0x0 ;  /* 0x0000000000007802 */ /* 0x000fe20000000f00 */
[----:B------:R-:W0:Y:S01]  /*00c0*/  LDCU.64 UR4, c[0x4][0x10] ;  /* 0x01000200ff0477ac */ /* 0x000e220008000a00 */
[----:B------:R-:W-:Y:S02]  /*00d0*/  HFMA2 R12, -RZ, RZ, 0, 5.9604644775390625e-08 ;  /* 0x00000001ff0c7431 */ /* 0x000fe400000001ff */
[----:B------:R-:W-:Y:S01]  /*00e0*/  IMAD.MOV.U32 R8, RZ, RZ, 0x1a ;  /* 0x0000001aff087424 */ /* 0x000fe200078e00ff */
[----:B------:R1:W2:Y:S01]  /*00f0*/  LDC.64 R2, c[0x4][R0] ;  /* 0x0100000000027b82 */ /* 0x0002a20000000a00 */
[----:B------:R-:W3:Y:S01]  /*0100*/  LDCU.64 UR6, c[0x4][0x18] ;  /* 0x01000300ff0677ac */ /* 0x000ee20008000a00 */
[----:B------:R-:W-:Y:S01]  /*0110*/  IMAD.MOV.U32 R13, RZ, RZ, RZ ;  /* 0x000000ffff0d7224 */ /* 0x000fe200078e00ff */
[----:B------:R-:W4:Y:S01]  /*0120*/  LDCU.64 UR8, c[0x4][0x8] ;  /* 0x01000100ff0877ac */ /* 0x000f220008000a00 */
[----:B0-----:R-:W-:Y:S01]  /*0130*/  IMAD.U32 R4, RZ, RZ, UR4 ;  /* 0x00000004ff047e24 */ /* 0x001fe2000f8e00ff */
[----:B------:R-:W-:Y:S01]  /*0140*/  MOV R5, UR5 ;  /* 0x0000000500057c02 */ /* 0x000fe20008000f00 */
[----:B---3--:R-:W-:Y:S01]  /*0150*/  IMAD.U32 R6, RZ, RZ, UR6 ;  /* 0x00000006ff067e24 */ /* 0x008fe2000f8e00ff */
[----:B------:R-:W-:Y:S01]  /*0160*/  MOV R7, UR7 ;  /* 0x0000000700077c02 */ /* 0x000fe20008000f00 */
[----:B----4-:R-:W-:Y:S01]  /*0170*/  IMAD.U32 R10, RZ, RZ, UR8 ;  /* 0x00000008ff0a7e24 */ /* 0x010fe2000f8e00ff */
[----:B-1----:R-:W-:-:S07]  /*0180*/  MOV R11, UR9 ;  /* 0x00000009000b7c02 */ /* 0x002fce0008000f00 */
[----:B------:R-:W-:-:S07]  /*0190*/  LEPC R20, `(.L_x_0) ;  /* 0x000000001014794e */ /* 0x000fce0000000000 */
[----:B--2---:R-:W-:Y:S05]  /*01a0*/  CALL.ABS.NOINC R2 ;  /* 0x0000000002007343 */ /* 0x004fea0003c00000 */
.L_x_0:
[----:B------:R-:W0:Y:S01]  /*01b0*/  S2R R3, SR_TID.X ;  /* 0x0000000000037919 */ /* 0x000e220000002100 */
[----:B------:R-:W0:Y:S01]  /*01c0*/  S2UR UR4, SR_CTAID.X ;  /* 0x00000000000479c3 */ /* 0x000e220000002500 */
[----:B------:R-:W1:Y:S07]  /*01d0*/  LDCU UR5, c[0x0][0x390] ;  /* 0x00007200ff0577ac */ /* 0x000e6e0008000800 */
[----:B------:R-:W0:Y:S02]  /*01e0*/  LDC R2, c[0x0][0x360] ;  /* 0x0000d800ff027b82 */ /* 0x000e240000000800 */
[----:B0-----:R-:W-:-:S05]  /*01f0*/  IMAD R2, R2, UR4, R3 ;  /* 0x0000000402027c24 */ /* 0x001fca000f8e0203 */
[----:B-1----:R-:W-:-:S13]  /*0200*/  ISETP.GE.U32.AND P0, PT, R2, UR5, PT ;  /* 0x0000000502007c0c */ /* 0x002fda000bf06070 */
[----:B------:R-:W-:Y:S05]  /*0210*/  @P0 EXIT ;  /* 0x000000000000094d */ /* 0x000fea0003800000 */
[----:B------:R-:W0:Y:S01]  /*0220*/  LDC.64 R8, c[0x0][0x388] ;  /* 0x0000e200ff087b82 */ /* 0x000e220000000a00 */
[----:B------:R-:W1:Y:S01]  /*0230*/  LDCU.64 UR4, c[0x0][0x380] ;  /* 0x00007000ff0477ac */ /* 0x000e620008000a00 */
[----:B0-----:R-:W5:Y:S01]  /*0240*/  LDG.E.64 R8, desc[UR36][R8.64] ;  /* 0x0000002408087981 */ /* 0x001f62000c1e1b00 */
[----:B-1----:R-:W-:Y:S01]  /*0250*/  MOV R4, UR4 ;  /* 0x0000000400047c02 */ /* 0x002fe20008000f00 */
[----:B------:R-:W-:Y:S01]  /*0260*/  IMAD.U32 R5, RZ, RZ, UR5 ;  /* 0x00000005ff057e24 */ /* 0x000fe2000f8e00ff */
[----:B------:R-:W-:Y:S01]  /*0270*/  MOV R6, R2 ;  /* 0x0000000200067202 */ /* 0x000fe20000000f00 */
[----:B------:R-:W-:Y:S01]  /*0280*/  IMAD.MOV.U32 R21, RZ, RZ, 0x0 ;  /* 0x00000000ff157424 */ /* 0x000fe200078e00ff */
[----:B------:R-:W-:-:S07]  /*0290*/  MOV R20, 0x2b0 ;  /* 0x000002b000147802 */ /* 0x000fce0000000f00 */
[----:B-----5:R-:W-:Y:S05]  /*02a0*/  CALL.REL.NOINC R8 `(_Z3fooPfPPFfS_jEj) ;  /* 0xfffffffc08547344 */ /* 0x020fea0003c3ffff */
[----:B------:R-:W0:Y:S02]  /*02b0*/  LDC.64 R6, c[0x0][0x380] ;  /* 0x0000e000ff067b82 */ /* 0x000e240000000a00 */
[----:B0-----:R-:W-:-:S05]  /*02c0*/  IMAD.WIDE.U32 R2, R2, 0x4, R6 ;  /* 0x0000000402027825 */ /* 0x001fca00078e0006 */
[----:B------:R-:W-:Y:S01]  /*02d0*/  STG.E desc[UR36][R2.64], R4 ;  /* 0x0000000402007986 */ /* 0x000fe2000c101924 */
[----:B------:R-:W-:Y:S05]  /*02e0*/  EXIT ;  /* 0x000000000000794d */ /* 0x000fea0003800000 */
        .type           $_Z3fooPfPPFfS_jEj$_Z11divideByTwoPfj,@function
        .size           $_Z3fooPfPPFfS_jEj$_Z11divideByTwoPfj,($_Z3fooPfPPFfS_jEj$_Z13multiplyByTwoPfj - $_Z3fooPfPPFfS_jEj$_Z11divideByTwoPfj)
$_Z3fooPfPPFfS_jEj$_Z11divideByTwoPfj:
[----:B------:R-:W-:Y:S01]  /*02f0*/  IADD3 R1, PT, PT, R1, -0x8, RZ ;  /* 0xfffffff801017810 */ /* 0x000fe20007ffe0ff */
[----:B------:R-:W-:-:S04]  /*0300*/  IMAD.MOV.U32 R3, RZ, RZ, R5 ;  /* 0x000000ffff037224 */ /* 0x000fc800078e0005 */
[----:B------:R0:W-:Y:S02]  /*0310*/  STL [R1], R2 ;  /* 0x0000000201007387 */ /* 0x0001e40000100800 */
[----:B0-----:R-:W-:Y:S01]  /*0320*/  MOV R2, R4 ;  /* 0x0000000400027202 */ /* 0x001fe20000000f00 */
[----:B------:R-:W0:Y:S04]  /*0330*/  LDCU.64 UR4, c[0x0][0x358] ;  /* 0x00006b00ff0477ac */ /* 0x000e280008000a00 */
[----:B------:R-:W-:-:S06]  /*0340*/  IMAD.WIDE.U32 R2, R6, 0x4, R2 ;  /* 0x0000000406027825 */ /* 0x000fcc00078e0002 */
[----:B0-----:R-:W2:Y:S02]  /*0350*/  LD.E R2, desc[UR4][R2.64] ;  /* 0x0000000402027980 */ /* 0x001ea4000c101900 */
[----:B--2---:R-:W-:Y:S02]  /*0360*/  FMUL R4, R2, 0.5 ;  /* 0x3f00000002047820 */ /* 0x004fe40000400000 */
[----:B------:R0:W2:Y:S02]  /*0370*/  LDL R2, [R1] ;  /* 0x0000000001027983 */ /* 0x0000a40000100800 */
[----:B0-----:R-:W-:Y:S01]  /*0380*/  VIADD R1, R1, 0x8 ;  /* 0x0000000801017836 */ /* 0x001fe20000000000 */
[----:B--2---:R-:W-:Y:S06]  /*0390*/  RET.REL.NODEC R20 `(_Z3fooPfPPFfS_jEj) ;  /* 0xfffffffc14187950 */ /* 0x004fec0003c3ffff */
        .type           $_Z3fooPfPPFfS_jEj$_Z13multiplyByTwoPfj,@function
        .size           $_Z3fooPfPPFfS_jEj$_Z13multiplyByTwoPfj,(.L_x_3 - $_Z3fooPfPPFfS_jEj$_Z13multiplyByTwoPfj)
$_Z3fooPfPPFfS_jEj$_Z13multiplyByTwoPfj:
[----:B------:R-:W-:Y:S01]  /*03a0*/  IADD3 R1, PT, PT, R1, -0x8, RZ ;  /* 0xfffffff801017810 */ /* 0x000fe20007ffe0ff */
[----:B------:R-:W-:-:S04]  /*03b0*/  IMAD.MOV.U32 R3, RZ, RZ, R5 ;  /* 0x000000ffff037224 */ /* 0x000fc800078e0005 */
[----:B------:R0:W-:Y:S02]  /*03c0*/  STL [R1], R2 ;  /* 0x0000000201007387 */ /* 0x0001e40000100800 */
[----:B0-----:R-:W-:Y:S01]  /*03d0*/  MOV R2, R4 ;  /* 0x0000000400027202 */ /* 0x001fe20000000f00 */
[----:B------:R-:W0:Y:S04]  /*03e0*/  LDCU.64 UR4, c[0x0][0x358] ;  /* 0x00006b00ff0477ac */ /* 0x000e280008000a00 */
[----:B------:R-:W-:-:S06]  /*03f0*/  IMAD.WIDE.U32 R2, R6, 0x4, R2 ;  /* 0x0000000406027825 */ /* 0x000fcc00078e0002 */
[----:B0-----:R-:W2:Y:S02]  /*0400*/  LD.E R2, desc[UR4][R2.64] ;  /* 0x0000000402027980 */ /* 0x001ea4000c101900 */
[----:B--2---:R-:W-:Y:S02]  /*0410*/  FADD R4, R2, R2 ;  /* 0x0000000202047221 */ /* 0x004fe40000000000 */
[----:B------:R0:W2:Y:S02]  /*0420*/  LDL R2, [R1] ;  /* 0x0000000001027983 */ /* 0x0000a40000100800 */
[----:B0-----:R-:W-:Y:S01]  /*0430*/  VIADD R1, R1, 0x8 ;  /* 0x0000000801017836 */ /* 0x001fe20000000000 */
[----:B--2---:R-:W-:Y:S06]  /*0440*/  RET.REL.NODEC R20 `(_Z3fooPfPPFfS_jEj) ;  /* 0xfffffff814ec7950 */ /* 0x004fec0003c3ffff */
.L_x_1:
[----:B------:R-:W-:-:S00]  /*0450*/  BRA `(.L_x_1) ;  /* 0xfffffffc00fc7947 */ /* 0x000fc0000383ffff */
[----:B------:R-:W-:-:S00]  /*0460*/  NOP ;  /* 0x0000000000007918 */ /* 0x000fc00000000000 */
        /* <DEDUP_REMOVED lines=9> */
.L_x_3:


//--------------------- .nv.global.init           --------------------------
	.section	.nv.global.init,"aw",@progbits
.nv.global.init:
	.type		$str$1,@object
	.size		$str$1,($str - $str$1)
$str$1:
        /*0000*/ 	.byte	0x2f, 0x74, 0x6d, 0x70, 0x2f, 0x73, 0x61, 0x73, 0x73, 0x5f, 0x63, 0x75, 0x5f, 0x39, 0x6e, 0x39
        /*0010*/ 	.byte	0x6c, 0x34, 0x6a, 0x39, 0x39, 0x2f, 0x6b, 0x2e, 0x63, 0x75, 0x00
	.type		$str,@object
	.size		$str,(__unnamed_1 - $str)
$str:
        /*001b*/ 	.byte	0x2a, 0x66, 0x20, 0x3d, 0x3d, 0x20, 0x64, 0x69, 0x76, 0x69, 0x64, 0x65, 0x42, 0x79, 0x54, 0x77
        /*002b*/ 	.byte	0x6f, 0x20, 0x7c, 0x7c, 0x20, 0x2a, 0x66, 0x20, 0x3d, 0x3d, 0x20, 0x6d, 0x75, 0x6c, 0x74, 0x69
        /*003b*/ 	.byte	0x70, 0x6c, 0x79, 0x42, 0x79, 0x54, 0x77, 0x6f, 0x00
	.type		__unnamed_1,@object
	.size		__unnamed_1,(.L_0 - __unnamed_1)
__unnamed_1:
        /*0044*/ 	.byte	0x76, 0x6f, 0x69, 0x64, 0x20, 0x66, 0x6f, 0x6f, 0x28, 0x66, 0x6c, 0x6f, 0x61, 0x74, 0x20, 0x2a
        /*0054*/ 	.byte	0x2c, 0x20, 0x66, 0x6c, 0x6f, 0x61, 0x74, 0x20, 0x28, 0x2a, 0x2a, 0x29, 0x28, 0x66, 0x6c, 0x6f
        /*0064*/ 	.byte	0x61, 0x74, 0x20, 0x2a, 0x2c, 0x20, 0x75, 0x6e, 0x73, 0x69, 0x67, 0x6e, 0x65, 0x64, 0x20, 0x69
        /*0074*/ 	.byte	0x6e, 0x74, 0x29, 0x2c, 0x20, 0x75, 0x6e, 0x73, 0x69, 0x67, 0x6e, 0x65, 0x64, 0x20, 0x69, 0x6e
        /*0084*/ 	.byte	0x74, 0x29, 0x00
.L_0:


//--------------------- .nv.shared.reserved.0     --------------------------
	.section	.nv.shared.reserved.0,"aw",@nobits
	.weak		__nv_reservedSMEM_offset_0_alias
	.size		__nv_reservedSMEM_offset_0_alias, 0, 64
	.other		__nv_reservedSMEM_offset_0_alias,@"STO_CUDA_RESERVED_SHARED STV_DEFAULT"
__nv_reservedSMEM_offset_0_alias:
	.zero		0
	.zero		64


//--------------------- .nv.constant0._Z3fooPfPPFfS_jEj --------------------------
	.section	.nv.constant0._Z3fooPfPPFfS_jEj,"a",@progbits
	.sectionflags	@""
	.align	4
.nv.constant0._Z3fooPfPPFfS_jEj:
	.zero		916


//--------------------- SYMBOLS --------------------------

	.type		.nv.reservedSmem.offset0,@object
	.size		.nv.reservedSmem.offset0,0x4
	.type		__assertfail,@function
